	.headerflags	@"EF_CUDA_TEXMODE_UNIFIED EF_CUDA_64BIT_ADDRESS EF_CUDA_ACCELERATORS EF_CUDA_SM90 EF_CUDA_VIRTUAL_SM(EF_CUDA_SM90)"
	.elftype	@"ET_EXEC"


//--------------------- .nv.info                  --------------------------
	.section	.nv.info,"",@"SHT_CUDA_INFO"
	.align	4


	//----- nvinfo : EIATTR_REGCOUNT
	.align		4
        /*0000*/ 	.byte	0x04, 0x2f
        /*0002*/ 	.short	(.L_1 - .L_0)
	.align		4
.L_0:
        /*0004*/ 	.word	index@(triton_poi_fused_constant_pad_nd_26)
        /*0008*/ 	.word	0x0000000e


	//----- nvinfo : EIATTR_MIN_STACK_SIZE
	.align		4
.L_1:
        /*000c*/ 	.byte	0x04, 0x12
        /*000e*/ 	.short	(.L_3 - .L_2)
	.align		4
.L_2:
        /*0010*/ 	.word	index@(triton_poi_fused_constant_pad_nd_26)
        /*0014*/ 	.word	0x00000000


	//----- nvinfo : EIATTR_FRAME_SIZE
	.align		4
.L_3:
        /*0018*/ 	.byte	0x04, 0x11
        /*001a*/ 	.short	(.L_5 - .L_4)
	.align		4
.L_4:
        /*001c*/ 	.word	index@(triton_poi_fused_constant_pad_nd_26)
        /*0020*/ 	.word	0x00000000


	//----- nvinfo : EIATTR_MIN_STACK_SIZE
	.align		4
.L_5:
        /*0024*/ 	.byte	0x04, 0x12
        /*0026*/ 	.short	(.L_7 - .L_6)
	.align		4
.L_6:
        /*0028*/ 	.word	index@(triton_poi_fused_constant_pad_nd_26)
        /*002c*/ 	.word	0x00000000
.L_7:


//--------------------- .nv.info.triton_poi_fused_constant_pad_nd_26 --------------------------
	.section	.nv.info.triton_poi_fused_constant_pad_nd_26,"",@"SHT_CUDA_INFO"
	.sectionflags	@""
	.align	4


	//----- nvinfo : EIATTR_CUDA_API_VERSION
	.align		4
        /*0000*/ 	.byte	0x04, 0x37
        /*0002*/ 	.short	(.L_9 - .L_8)
.L_8:
        /*0004*/ 	.word	0x0000007c


	//----- nvinfo : EIATTR_KPARAM_INFO
	.align		4
.L_9:
        /*0008*/ 	.byte	0x04, 0x17
        /*000a*/ 	.short	(.L_11 - .L_10)
.L_10:
        /*000c*/ 	.word	0x00000000
        /*0010*/ 	.short	0x0002
        /*0012*/ 	.short	0x0010
        /*0014*/ 	.byte	0x00, 0xf0, 0x11, 0x00


	//----- nvinfo : EIATTR_KPARAM_INFO
	.align		4
.L_11:
        /*0018*/ 	.byte	0x04, 0x17
        /*001a*/ 	.short	(.L_13 - .L_12)
.L_12:
        /*001c*/ 	.word	0x00000000
        /*0020*/ 	.short	0x0001
        /*0022*/ 	.short	0x0008
        /*0024*/ 	.byte	0x00, 0xf4, 0x21, 0x00


	//----- nvinfo : EIATTR_KPARAM_INFO
	.align		4
.L_13:
        /*0028*/ 	.byte	0x04, 0x17
        /*002a*/ 	.short	(.L_15 - .L_14)
.L_14:
        /*002c*/ 	.word	0x00000000
        /*0030*/ 	.short	0x0000
        /*0032*/ 	.short	0x0000
        /*0034*/ 	.byte	0x00, 0xf4, 0x21, 0x00


	//----- nvinfo : EIATTR_SPARSE_MMA_MASK
	.align		4
.L_15:
        /*0038*/ 	.byte	0x03, 0x50
        /*003a*/ 	.short	0x0000


	//----- nvinfo : EIATTR_MAXREG_COUNT
	.align		4
        /*003c*/ 	.byte	0x03, 0x1b
        /*003e*/ 	.short	0x00ff


	//----- nvinfo : EIATTR_EXIT_INSTR_OFFSETS
	.align		4
        /*0040*/ 	.byte	0x04, 0x1c
        /*0042*/ 	.short	(.L_17 - .L_16)


	//   ....[0]....
.L_16:
        /*0044*/ 	.word	0x000002a0


	//   ....[1]....
        /*0048*/ 	.word	0x000002c0


	//----- nvinfo : EIATTR_REQNTID
	.align		4
.L_17:
        /*004c*/ 	.byte	0x04, 0x10
        /*004e*/ 	.short	(.L_19 - .L_18)
.L_18:
        /*0050*/ 	.word	0x00000080
        /*0054*/ 	.word	0x00000001
        /*0058*/ 	.word	0x00000001


	//----- nvinfo : EIATTR_CBANK_PARAM_SIZE
	.align		4
.L_19:
        /*005c*/ 	.byte	0x03, 0x19
        /*005e*/ 	.short	0x0014


	//----- nvinfo : EIATTR_PARAM_CBANK
	.align		4
        /*0060*/ 	.byte	0x04, 0x0a
        /*0062*/ 	.short	(.L_21 - .L_20)
	.align		4
.L_20:
        /*0064*/ 	.word	index@(.nv.constant0.triton_poi_fused_constant_pad_nd_26)
        /*0068*/ 	.short	0x0210
        /*006a*/ 	.short	0x0014


	//----- nvinfo : EIATTR_SW_WAR
	.align		4
.L_21:
        /*006c*/ 	.byte	0x04, 0x36
        /*006e*/ 	.short	(.L_23 - .L_22)
.L_22:
        /*0070*/ 	.word	0x00000008
.L_23:


//--------------------- .nv.callgraph             --------------------------
	.section	.nv.callgraph,"",@"SHT_CUDA_CALLGRAPH"
	.align	4
	.sectionentsize	8
	.align		4
        /*0000*/ 	.word	0x00000000
	.align		4
        /*0004*/ 	.word	0xffffffff
	.align		4
        /*0008*/ 	.word	0x00000000
	.align		4
        /*000c*/ 	.word	0xfffffffe
	.align		4
        /*0010*/ 	.word	0x00000000
	.align		4
        /*0014*/ 	.word	0xfffffffd
	.align		4
        /*0018*/ 	.word	0x00000000
	.align		4
        /*001c*/ 	.word	0xfffffffc


//--------------------- .text.triton_poi_fused_constant_pad_nd_26 --------------------------
	.section	.text.triton_poi_fused_constant_pad_nd_26,"ax",@progbits
	.align	128
        .global         triton_poi_fused_constant_pad_nd_26
        .type           triton_poi_fused_constant_pad_nd_26,@function
        .size           triton_poi_fused_constant_pad_nd_26,(.L_x_1 - triton_poi_fused_constant_pad_nd_26)
        .other          triton_poi_fused_constant_pad_nd_26,@"STO_CUDA_ENTRY STV_DEFAULT"
triton_poi_fused_constant_pad_nd_26:
.text.triton_poi_fused_constant_pad_nd_26:
[----:B------:R-:W0:Y:S02]  /*0000*/  LDC R1, c[0x0][0x28] ;  /* 0x00000a00ff017b82 */ /* 0x000e240000000800 */
[----:B------:R-:W1:Y:S01]  /*0010*/  S2R R0, SR_TID.X ;  /* 0x0000000000007919 */ /* 0x000e620000002100 */
[----:B------:R-:W-:Y:S01]  /*0020*/  ULDC.64 UR4, c[0x0][0x208] ;  /* 0x0000820000047ab9 */ /* 0x000fe20000000a00 */
[----:B------:R-:W2:Y:S01]  /*0030*/  S2R R3, SR_CTAID.X ;  /* 0x0000000000037919 */ /* 0x000ea20000002500 */
[----:B-1----:R-:W-:-:S05]  /*0040*/  IMAD.SHL.U32 R0, R0, 0x4, RZ ;  /* 0x0000000400007824 */ /* 0x002fca00078e00ff */
[----:B------:R-:W-:-:S05]  /*0050*/  LOP3.LUT R0, R0, 0x1fc, RZ, 0xc0, !PT ;  /* 0x000001fc00007812 */ /* 0x000fca00078ec0ff */
[----:B--2---:R-:W-:-:S04]  /*0060*/  IMAD R0, R3, 0x200, R0 ;  /* 0x0000020003007824 */ /* 0x004fc800078e0200 */
[----:B------:R-:W-:-:S04]  /*0070*/  IMAD.HI R4, R0, 0x2e8ba2e9, RZ ;  /* 0x2e8ba2e900047827 */ /* 0x000fc800078e02ff */
[----:B------:R-:W-:Y:S01]  /*0080*/  IMAD.HI R2, R0, 0x94f2095, RZ ;  /* 0x094f209500027827 */ /* 0x000fe200078e02ff */
[----:B------:R-:W-:-:S04]  /*0090*/  SHF.R.U32.HI R5, RZ, 0x1f, R4 ;  /* 0x0000001fff057819 */ /* 0x000fc80000011604 */
[----:B------:R-:W-:Y:S02]  /*00a0*/  SHF.R.U32.HI R3, RZ, 0x1f, R2 ;  /* 0x0000001fff037819 */ /* 0x000fe40000011602 */
[----:B------:R-:W-:Y:S02]  /*00b0*/  LEA.HI.SX32 R5, R4, R5, 0x1c ;  /* 0x0000000504057211 */ /* 0x000fe400078fe2ff */
[----:B------:R-:W-:Y:S02]  /*00c0*/  LEA.HI.SX32 R7, R2, R3, 0x1b ;  /* 0x0000000302077211 */ /* 0x000fe400078fdaff */
[----:B------:R-:W1:Y:S01]  /*00d0*/  LDC.64 R2, c[0x0][0x210] ;  /* 0x00008400ff027b82 */ /* 0x000e620000000a00 */
[----:B------:R-:W-:-:S04]  /*00e0*/  IMAD.HI R4, R5, 0x66666667, RZ ;  /* 0x6666666705047827 */ /* 0x000fc800078e02ff */
[----:B------:R-:W-:Y:S01]  /*00f0*/  IMAD.HI R8, R7, 0x66666667, RZ ;  /* 0x6666666707087827 */ /* 0x000fe200078e02ff */
[----:B------:R-:W-:-:S04]  /*0100*/  SHF.R.U32.HI R9, RZ, 0x1f, R4 ;  /* 0x0000001fff097819 */ /* 0x000fc80000011604 */
[----:B------:R-:W-:Y:S02]  /*0110*/  SHF.R.U32.HI R11, RZ, 0x1f, R8 ;  /* 0x0000001fff0b7819 */ /* 0x000fe40000011608 */
[----:B------:R-:W-:Y:S01]  /*0120*/  LEA.HI.SX32 R6, R4, R9, 0x1e ;  /* 0x0000000904067211 */ /* 0x000fe200078ff2ff */
[----:B------:R-:W-:Y:S01]  /*0130*/  IMAD.HI R4, R0, 0x77280773, RZ ;  /* 0x7728077300047827 */ /* 0x000fe200078e02ff */
[----:B------:R-:W-:-:S03]  /*0140*/  LEA.HI.SX32 R8, R8, R11, 0x1e ;  /* 0x0000000b08087211 */ /* 0x000fc600078ff2ff */
[----:B------:R-:W-:Y:S01]  /*0150*/  IMAD R6, R6, -0xa, R5 ;  /* 0xfffffff606067824 */ /* 0x000fe200078e0205 */
[----:B------:R-:W-:Y:S01]  /*0160*/  SHF.R.U32.HI R5, RZ, 0x1f, R4 ;  /* 0x0000001fff057819 */ /* 0x000fe20000011604 */
[----:B------:R-:W-:-:S03]  /*0170*/  IMAD R9, R8, -0xa, R7 ;  /* 0xfffffff608097824 */ /* 0x000fc600078e0207 */
[----:B------:R-:W-:Y:S01]  /*0180*/  LEA.HI.SX32 R5, R4, R5, 0x14 ;  /* 0x0000000504057211 */ /* 0x000fe200078fa2ff */
[----:B------:R-:W-:Y:S01]  /*0190*/  IMAD R4, R7, -0x370, R0 ;  /* 0xfffffc9007047824 */ /* 0x000fe200078e0200 */
[----:B------:R-:W-:-:S03]  /*01a0*/  VIMNMX R6, R6, R9, !PT ;  /* 0x0000000906067248 */ /* 0x000fc60007fe0100 */
[----:B------:R-:W-:Y:S01]  /*01b0*/  IMAD R4, R5, 0x1600, R4 ;  /* 0x0000160005047824 */ /* 0x000fe200078e0204 */
[----:B------:R-:W-:Y:S02]  /*01c0*/  ISETP.GE.AND P0, PT, R6, 0x8, PT ;  /* 0x000000080600780c */ /* 0x000fe40003f06270 */
[----:B------:R-:W-:Y:S01]  /*01d0*/  CS2R R6, SRZ ;  /* 0x0000000000067805 */ /* 0x000fe2000001ff00 */
[----:B------:R-:W-:Y:S01]  /*01e0*/  IMAD R9, R9, 0x2c0, R4 ;  /* 0x000002c009097824 */ /* 0x000fe200078e0204 */
[C---:B------:R-:W-:Y:S02]  /*01f0*/  ISETP.LT.AND P0, PT, R0.reuse, 0x8980, !P0 ;  /* 0x000089800000780c */ /* 0x040fe40004701270 */
[----:B------:R-:W-:Y:S01]  /*0200*/  CS2R R4, SRZ ;  /* 0x0000000000047805 */ /* 0x000fe2000001ff00 */
[----:B-1----:R-:W-:Y:S02]  /*0210*/  IMAD.WIDE R2, R9, 0x4, R2 ;  /* 0x0000000409027825 */ /* 0x002fe400078e0202 */
[----:B------:R-:W1:Y:S08]  /*0220*/  LDC.64 R8, c[0x0][0x218] ;  /* 0x00008600ff087b82 */ /* 0x000e700000000a00 */
[----:B------:R-:W2:Y:S01]  /*0230*/  @P0 LDG.E.128 R4, desc[UR4][R2.64] ;  /* 0x0000000402040981 */ /* 0x000ea2000c1e1d00 */
[C---:B------:R-:W-:Y:S01]  /*0240*/  ISETP.GE.AND P1, PT, R0.reuse, 0x8980, PT ;  /* 0x000089800000780c */ /* 0x040fe20003f26270 */
[----:B-1----:R-:W-:Y:S01]  /*0250*/  IMAD.WIDE R8, R0, 0x4, R8 ;  /* 0x0000000400087825 */ /* 0x002fe200078e0208 */
[----:B--2---:R-:W-:-:S02]  /*0260*/  SEL R4, R4, RZ, P0 ;  /* 0x000000ff04047207 */ /* 0x004fc40000000000 */
[----:B------:R-:W-:Y:S02]  /*0270*/  SEL R5, R5, RZ, P0 ;  /* 0x000000ff05057207 */ /* 0x000fe40000000000 */
[----:B------:R-:W-:Y:S02]  /*0280*/  SEL R6, R6, RZ, P0 ;  /* 0x000000ff06067207 */ /* 0x000fe40000000000 */
[----:B------:R-:W-:-:S05]  /*0290*/  SEL R7, R7, RZ, P0 ;  /* 0x000000ff07077207 */ /* 0x000fca0000000000 */
[----:B------:R-:W-:Y:S05]  /*02a0*/  @P1 EXIT ;  /* 0x000000000000194d */ /* 0x000fea0003800000 */
[----:B------:R-:W-:Y:S01]  /*02b0*/  STG.E.128 desc[UR4][R8.64], R4 ;  /* 0x0000000408007986 */ /* 0x000fe2000c101d04 */
[----:B------:R-:W-:Y:S05]  /*02c0*/  EXIT ;  /* 0x000000000000794d */ /* 0x000fea0003800000 */
.L_x_0:
[----:B------:R-:W-:-:S00]  /*02d0*/  BRA `(.L_x_0) ;  /* 0xfffffffc00fc7947 */ /* 0x000fc0000383ffff */
[----:B------:R-:W-:-:S00]  /*02e0*/  NOP ;  /* 0x0000000000007918 */ /* 0x000fc00000000000 */
        /* <DEDUP_REMOVED lines=9> */
.L_x_1:


//--------------------- .nv.constant0.triton_poi_fused_constant_pad_nd_26 --------------------------
	.section	.nv.constant0.triton_poi_fused_constant_pad_nd_26,"a",@progbits
	.sectionflags	@""
	.align	4
.nv.constant0.triton_poi_fused_constant_pad_nd_26:
	.zero		548
